//
// Generated by NVIDIA NVVM Compiler
//
// Compiler Build ID: CL-36424714
// Cuda compilation tools, release 13.0, V13.0.88
// Based on NVVM 20.0.0
//

.version 9.0
.target sm_100
.address_size 64

	// .globl	_Z3addPi

.visible .entry _Z3addPi(
	.param .u64 .ptr .align 1 _Z3addPi_param_0
)
{
	.reg .b32 	%r<3>;
	.reg .b64 	%rd<3>;

	ld.param.u64 	%rd1, [_Z3addPi_param_0];
	cvta.to.global.u64 	%rd2, %rd1;
	ld.global.u32 	%r1, [%rd2];
	shl.b32 	%r2, %r1, 1;
	st.global.u32 	[%rd2], %r2;
	ret;

}


// ===== COMPILED SASS (sm_100) =====

	.target	sm_100

	.elftype	@"ET_EXEC"


//--------------------- .note.nv.tkinfo           --------------------------
	.section	.note.nv.tkinfo,"",@"SHT_NOTE"
	.sectionflags	@"SHF_NOTE_NV_TKINFO"
	.tkinfo
        /*0018*/ 	.word	0x00000002
        /*0030*/ 	.string	""
        /*0030*/ 	.string	"ptxas"
        /*0030*/ 	.string	"Cuda compilation tools, release 13.0, V13.0.88"
        /*0030*/ 	.string	"Build cuda_13.0.r13.0/compiler.36424714_0"
        /*0030*/ 	.string	"-arch sm_100 -m 64 "



//--------------------- .note.nv.cuinfo           --------------------------
	.section	.note.nv.cuinfo,"",@"SHT_NOTE"
	.sectionflags	@"SHF_NOTE_NV_CUINFO"
        /*0018*/ 	.short	0x0002
        /*001a*/ 	.short	0x0064
        /*001c*/ 	.short	0x0082
	.zero		2


//--------------------- .nv.info                  --------------------------
	.section	.nv.info,"",@"SHT_CUDA_INFO"
	.align	4


	//----- nvinfo : EIATTR_REGCOUNT
	.align		4
        /*0000*/ 	.byte	0x04, 0x2f
        /*0002*/ 	.short	(.L_1 - .L_0)
	.align		4
.L_0:
        /*0004*/ 	.word	index@(_Z3addPi)
        /*0008*/ 	.word	0x00000008


	//----- nvinfo : EIATTR_FRAME_SIZE
	.align		4
.L_1:
        /*000c*/ 	.byte	0x04, 0x11
        /*000e*/ 	.short	(.L_3 - .L_2)
	.align		4
.L_2:
        /*0010*/ 	.word	index@(_Z3addPi)
        /*0014*/ 	.word	0x00000000


	//----- nvinfo : EIATTR_MIN_STACK_SIZE
	.align		4
.L_3:
        /*0018*/ 	.byte	0x04, 0x12
        /*001a*/ 	.short	(.L_5 - .L_4)
	.align		4
.L_4:
        /*001c*/ 	.word	index@(_Z3addPi)
        /*0020*/ 	.word	0x00000000
.L_5:


//--------------------- .nv.compat                --------------------------
	.section	.nv.compat,"",@"SHT_CUDA_COMPAT_INFO"
	.align	4
        /*0000*/ 	.byte	0x02, 0x09, 0x00, 0x00, 0x02, 0x02, 0x01, 0x00, 0x02, 0x05, 0x05, 0x00, 0x03, 0x07, 0x01, 0x01
        /*0010*/ 	.byte	0x02, 0x03, 0x00, 0x00, 0x02, 0x06, 0x01, 0x00, 0x04, 0x0b, 0x08, 0x00, 0x09, 0x00, 0x00, 0x00
        /*0020*/ 	.byte	0x00, 0x00, 0x00, 0x00


//--------------------- .nv.info._Z3addPi         --------------------------
	.section	.nv.info._Z3addPi,"",@"SHT_CUDA_INFO"
	.sectionflags	@""
	.align	4


	//----- nvinfo : EIATTR_CUDA_API_VERSION
	.align		4
        /*0000*/ 	.byte	0x04, 0x37
        /*0002*/ 	.short	(.L_7 - .L_6)
.L_6:
        /*0004*/ 	.word	0x00000082


	//----- nvinfo : EIATTR_KPARAM_INFO
	.align		4
.L_7:
        /*0008*/ 	.byte	0x04, 0x17
        /*000a*/ 	.short	(.L_9 - .L_8)
.L_8:
        /*000c*/ 	.word	0x00000000
        /*0010*/ 	.short	0x0000
        /*0012*/ 	.short	0x0000
        /*0014*/ 	.byte	0x00, 0xf5, 0x21, 0x00


	//----- nvinfo : EIATTR_SPARSE_MMA_MASK
	.align		4
.L_9:
        /*0018*/ 	.byte	0x03, 0x50
        /*001a*/ 	.short	0x0000


	//----- nvinfo : EIATTR_MAXREG_COUNT
	.align		4
        /*001c*/ 	.byte	0x03, 0x1b
        /*001e*/ 	.short	0x00ff


	//----- nvinfo : EIATTR_MERCURY_ISA_VERSION
	.align		4
        /*0020*/ 	.byte	0x03, 0x5f
        /*0022*/ 	.short	0x0101


	//----- nvinfo : EIATTR_VRC_CTA_INIT_COUNT
	.align		4
        /*0024*/ 	.byte	0x02, 0x4a
	.zero		1
	.zero		1


	//----- nvinfo : EIATTR_EXIT_INSTR_OFFSETS
	.align		4
        /*0028*/ 	.byte	0x04, 0x1c
        /*002a*/ 	.short	(.L_11 - .L_10)


	//   ....[0]....
.L_10:
        /*002c*/ 	.word	0x00000060


	//----- nvinfo : EIATTR_CBANK_PARAM_SIZE
	.align		4
.L_11:
        /*0030*/ 	.byte	0x03, 0x19
        /*0032*/ 	.short	0x0008


	//----- nvinfo : EIATTR_PARAM_CBANK
	.align		4
        /*0034*/ 	.byte	0x04, 0x0a
        /*0036*/ 	.short	(.L_13 - .L_12)
	.align		4
.L_12:
        /*0038*/ 	.word	index@(.nv.constant0._Z3addPi)
        /*003c*/ 	.short	0x0380
        /*003e*/ 	.short	0x0008


	//----- nvinfo : EIATTR_SW_WAR
	.align		4
.L_13:
        /*0040*/ 	.byte	0x04, 0x36
        /*0042*/ 	.short	(.L_15 - .L_14)
.L_14:
        /*0044*/ 	.word	0x00000008
.L_15:


//--------------------- .nv.callgraph             --------------------------
	.section	.nv.callgraph,"",@"SHT_CUDA_CALLGRAPH"
	.align	4
	.sectionentsize	8
	.align		4
        /*0000*/ 	.word	0x00000000
	.align		4
        /*0004*/ 	.word	0xffffffff
	.align		4
        /*0008*/ 	.word	0x00000000
	.align		4
        /*000c*/ 	.word	0xfffffffe
	.align		4
        /*0010*/ 	.word	0x00000000
	.align		4
        /*0014*/ 	.word	0xfffffffd
	.align		4
        /*0018*/ 	.word	0x00000000
	.align		4
        /*001c*/ 	.word	0xfffffffc


//--------------------- .text._Z3addPi            --------------------------
	.section	.text._Z3addPi,"ax",@progbits
	.align	128
        .global         _Z3addPi
        .type           _Z3addPi,@function
        .size           _Z3addPi,(.L_x_1 - _Z3addPi)
        .other          _Z3addPi,@"STO_CUDA_ENTRY STV_DEFAULT"
_Z3addPi:
.text._Z3addPi:
[----:B------:R-:W-:Y:S08]  /*0000*/  LDC R1, c[0x0][0x37c] ;  /* 0x0000df00ff017b82 */ /* 0x000ff00000000800 */
[----:B------:R-:W0:Y:S01]  /*0010*/  LDC.64 R2, c[0x0][0x380] ;  /* 0x0000e000ff027b82 */ /* 0x000e220000000a00 */
[----:B------:R-:W0:Y:S02]  /*0020*/  LDCU.64 UR4, c[0x0][0x358] ;  /* 0x00006b00ff0477ac */ /* 0x000e240008000a00 */
[----:B0-----:R-:W2:Y:S02]  /*0030*/  LDG.E R0, desc[UR4][R2.64] ;  /* 0x0000000402007981 */ /* 0x001ea4000c1e1900 */
[----:B--2---:R-:W-:-:S05]  /*0040*/  SHF.L.U32 R5, R0, 0x1, RZ ;  /* 0x0000000100057819 */ /* 0x004fca00000006ff */
[----:B------:R-:W-:Y:S01]  /*0050*/  STG.E desc[UR4][R2.64], R5 ;  /* 0x0000000502007986 */ /* 0x000fe2000c101904 */
[----:B------:R-:W-:Y:S05]  /*0060*/  EXIT ;  /* 0x000000000000794d */ /* 0x000fea0003800000 */
.L_x_0:
[----:B------:R-:W-:-:S00]  /*0070*/  BRA `(.L_x_0) ;  /* 0xfffffffc00fc7947 */ /* 0x000fc0000383ffff */
[----:B------:R-:W-:-:S00]  /*0080*/  NOP ;  /* 0x0000000000007918 */ /* 0x000fc00000000000 */
[----:B------:R-:W-:-:S00]  /*0090*/  NOP ;  /* 0x0000000000007918 */ /* 0x000fc00000000000 */
[----:B------:R-:W-:-:S00]  /*00a0*/  NOP ;  /* 0x0000000000007918 */ /* 0x000fc00000000000 */
[----:B------:R-:W-:-:S00]  /*00b0*/  NOP ;  /* 0x0000000000007918 */ /* 0x000fc00000000000 */
[----:B------:R-:W-:-:S00]  /*00c0*/  NOP ;  /* 0x0000000000007918 */ /* 0x000fc00000000000 */
[----:B------:R-:W-:-:S00]  /*00d0*/  NOP ;  /* 0x0000000000007918 */ /* 0x000fc00000000000 */
[----:B------:R-:W-:-:S00]  /*00e0*/  NOP ;  /* 0x0000000000007918 */ /* 0x000fc00000000000 */
[----:B------:R-:W-:-:S00]  /*00f0*/  NOP ;  /* 0x0000000000007918 */ /* 0x000fc00000000000 */
.L_x_1:


//--------------------- .nv.shared.reserved.0     --------------------------
	.section	.nv.shared.reserved.0,"aw",@nobits
	.weak		__nv_reservedSMEM_offset_0_alias
	.size		__nv_reservedSMEM_offset_0_alias, 0, 64
	.other		__nv_reservedSMEM_offset_0_alias,@"STO_CUDA_RESERVED_SHARED STV_DEFAULT"
__nv_reservedSMEM_offset_0_alias:
	.zero		0
	.zero		64


//--------------------- .nv.constant0._Z3addPi    --------------------------
	.section	.nv.constant0._Z3addPi,"a",@progbits
	.sectionflags	@""
	.align	4
.nv.constant0._Z3addPi:
	.zero		904


//--------------------- SYMBOLS --------------------------

	.type		.nv.reservedSmem.offset0,@object
	.size		.nv.reservedSmem.offset0,0x4
